	.headerflags	@"EF_CUDA_TEXMODE_UNIFIED EF_CUDA_64BIT_ADDRESS EF_CUDA_ACCELERATORS EF_CUDA_SM90 EF_CUDA_VIRTUAL_SM(EF_CUDA_SM90)"
	.elftype	@"ET_EXEC"


//--------------------- .nv.info                  --------------------------
	.section	.nv.info,"",@"SHT_CUDA_INFO"
	.align	4


	//----- nvinfo : EIATTR_REGCOUNT
	.align		4
        /*0000*/ 	.byte	0x04, 0x2f
        /*0002*/ 	.short	(.L_3 - .L_2)
	.align		4
.L_2:
        /*0004*/ 	.word	index@(triton_poi_fused__native_batch_norm_legit_no_training__prelu_kernel_10)
        /*0008*/ 	.word	0x0000001e


	//----- nvinfo : EIATTR_MIN_STACK_SIZE
	.align		4
.L_3:
        /*000c*/ 	.byte	0x04, 0x12
        /*000e*/ 	.short	(.L_5 - .L_4)
	.align		4
.L_4:
        /*0010*/ 	.word	index@(triton_poi_fused__native_batch_norm_legit_no_training__prelu_kernel_10)
        /*0014*/ 	.word	0x00000000


	//----- nvinfo : EIATTR_FRAME_SIZE
	.align		4
.L_5:
        /*0018*/ 	.byte	0x04, 0x11
        /*001a*/ 	.short	(.L_7 - .L_6)
	.align		4
.L_6:
        /*001c*/ 	.word	index@(triton_poi_fused__native_batch_norm_legit_no_training__prelu_kernel_10)
        /*0020*/ 	.word	0x00000000


	//----- nvinfo : EIATTR_MIN_STACK_SIZE
	.align		4
.L_7:
        /*0024*/ 	.byte	0x04, 0x12
        /*0026*/ 	.short	(.L_9 - .L_8)
	.align		4
.L_8:
        /*0028*/ 	.word	index@(triton_poi_fused__native_batch_norm_legit_no_training__prelu_kernel_10)
        /*002c*/ 	.word	0x00000000
.L_9:


//--------------------- .nv.info.triton_poi_fused__native_batch_norm_legit_no_training__prelu_kernel_10 --------------------------
	.section	.nv.info.triton_poi_fused__native_batch_norm_legit_no_training__prelu_kernel_10,"",@"SHT_CUDA_INFO"
	.sectionflags	@""
	.align	4


	//----- nvinfo : EIATTR_CUDA_API_VERSION
	.align		4
        /*0000*/ 	.byte	0x04, 0x37
        /*0002*/ 	.short	(.L_11 - .L_10)
.L_10:
        /*0004*/ 	.word	0x0000007c


	//----- nvinfo : EIATTR_KPARAM_INFO
	.align		4
.L_11:
        /*0008*/ 	.byte	0x04, 0x17
        /*000a*/ 	.short	(.L_13 - .L_12)
.L_12:
        /*000c*/ 	.word	0x00000000
        /*0010*/ 	.short	0x0007
        /*0012*/ 	.short	0x0038
        /*0014*/ 	.byte	0x00, 0xf0, 0x11, 0x00


	//----- nvinfo : EIATTR_KPARAM_INFO
	.align		4
.L_13:
        /*0018*/ 	.byte	0x04, 0x17
        /*001a*/ 	.short	(.L_15 - .L_14)
.L_14:
        /*001c*/ 	.word	0x00000000
        /*0020*/ 	.short	0x0006
        /*0022*/ 	.short	0x0030
        /*0024*/ 	.byte	0x00, 0xf4, 0x21, 0x00


	//----- nvinfo : EIATTR_KPARAM_INFO
	.align		4
.L_15:
        /*0028*/ 	.byte	0x04, 0x17
        /*002a*/ 	.short	(.L_17 - .L_16)
.L_16:
        /*002c*/ 	.word	0x00000000
        /*0030*/ 	.short	0x0005
        /*0032*/ 	.short	0x0028
        /*0034*/ 	.byte	0x00, 0xf4, 0x21, 0x00


	//----- nvinfo : EIATTR_KPARAM_INFO
	.align		4
.L_17:
        /*0038*/ 	.byte	0x04, 0x17
        /*003a*/ 	.short	(.L_19 - .L_18)
.L_18:
        /*003c*/ 	.word	0x00000000
        /*0040*/ 	.short	0x0004
        /*0042*/ 	.short	0x0020
        /*0044*/ 	.byte	0x00, 0xf4, 0x21, 0x00


	//----- nvinfo : EIATTR_KPARAM_INFO
	.align		4
.L_19:
        /*0048*/ 	.byte	0x04, 0x17
        /*004a*/ 	.short	(.L_21 - .L_20)
.L_20:
        /*004c*/ 	.word	0x00000000
        /*0050*/ 	.short	0x0003
        /*0052*/ 	.short	0x0018
        /*0054*/ 	.byte	0x00, 0xf4, 0x21, 0x00


	//----- nvinfo : EIATTR_KPARAM_INFO
	.align		4
.L_21:
        /*0058*/ 	.byte	0x04, 0x17
        /*005a*/ 	.short	(.L_23 - .L_22)
.L_22:
        /*005c*/ 	.word	0x00000000
        /*0060*/ 	.short	0x0002
        /*0062*/ 	.short	0x0010
        /*0064*/ 	.byte	0x00, 0xf4, 0x21, 0x00


	//----- nvinfo : EIATTR_KPARAM_INFO
	.align		4
.L_23:
        /*0068*/ 	.byte	0x04, 0x17
        /*006a*/ 	.short	(.L_25 - .L_24)
.L_24:
        /*006c*/ 	.word	0x00000000
        /*0070*/ 	.short	0x0001
        /*0072*/ 	.short	0x0008
        /*0074*/ 	.byte	0x00, 0xf4, 0x21, 0x00


	//----- nvinfo : EIATTR_KPARAM_INFO
	.align		4
.L_25:
        /*0078*/ 	.byte	0x04, 0x17
        /*007a*/ 	.short	(.L_27 - .L_26)
.L_26:
        /*007c*/ 	.word	0x00000000
        /*0080*/ 	.short	0x0000
        /*0082*/ 	.short	0x0000
        /*0084*/ 	.byte	0x00, 0xf4, 0x21, 0x00


	//----- nvinfo : EIATTR_SPARSE_MMA_MASK
	.align		4
.L_27:
        /*0088*/ 	.byte	0x03, 0x50
        /*008a*/ 	.short	0x0000


	//----- nvinfo : EIATTR_MAXREG_COUNT
	.align		4
        /*008c*/ 	.byte	0x03, 0x1b
        /*008e*/ 	.short	0x00ff


	//----- nvinfo : EIATTR_EXIT_INSTR_OFFSETS
	.align		4
        /*0090*/ 	.byte	0x04, 0x1c
        /*0092*/ 	.short	(.L_29 - .L_28)


	//   ....[0]....
.L_28:
        /*0094*/ 	.word	0x000005e0


	//----- nvinfo : EIATTR_REQNTID
	.align		4
.L_29:
        /*0098*/ 	.byte	0x04, 0x10
        /*009a*/ 	.short	(.L_31 - .L_30)
.L_30:
        /*009c*/ 	.word	0x00000080
        /*00a0*/ 	.word	0x00000001
        /*00a4*/ 	.word	0x00000001


	//----- nvinfo : EIATTR_CBANK_PARAM_SIZE
	.align		4
.L_31:
        /*00a8*/ 	.byte	0x03, 0x19
        /*00aa*/ 	.short	0x003c


	//----- nvinfo : EIATTR_PARAM_CBANK
	.align		4
        /*00ac*/ 	.byte	0x04, 0x0a
        /*00ae*/ 	.short	(.L_33 - .L_32)
	.align		4
.L_32:
        /*00b0*/ 	.word	index@(.nv.constant0.triton_poi_fused__native_batch_norm_legit_no_training__prelu_kernel_10)
        /*00b4*/ 	.short	0x0210
        /*00b6*/ 	.short	0x003c


	//----- nvinfo : EIATTR_SW_WAR
	.align		4
.L_33:
        /*00b8*/ 	.byte	0x04, 0x36
        /*00ba*/ 	.short	(.L_35 - .L_34)
.L_34:
        /*00bc*/ 	.word	0x00000008
.L_35:


//--------------------- .nv.callgraph             --------------------------
	.section	.nv.callgraph,"",@"SHT_CUDA_CALLGRAPH"
	.align	4
	.sectionentsize	8
	.align		4
        /*0000*/ 	.word	0x00000000
	.align		4
        /*0004*/ 	.word	0xffffffff
	.align		4
        /*0008*/ 	.word	0x00000000
	.align		4
        /*000c*/ 	.word	0xfffffffe
	.align		4
        /*0010*/ 	.word	0x00000000
	.align		4
        /*0014*/ 	.word	0xfffffffd
	.align		4
        /*0018*/ 	.word	0x00000000
	.align		4
        /*001c*/ 	.word	0xfffffffc


//--------------------- .nv.constant4             --------------------------
	.section	.nv.constant4,"a",@progbits
	.align	8
	.align		8
.nv.constant4:
        /*0000*/ 	.dword	_$_str
	.align		8
        /*0008*/ 	.dword	_$_str_$_2


//--------------------- .text.triton_poi_fused__native_batch_norm_legit_no_training__prelu_kernel_10 --------------------------
	.section	.text.triton_poi_fused__native_batch_norm_legit_no_training__prelu_kernel_10,"ax",@progbits
	.align	128
        .global         triton_poi_fused__native_batch_norm_legit_no_training__prelu_kernel_10
        .type           triton_poi_fused__native_batch_norm_legit_no_training__prelu_kernel_10,@function
        .size           triton_poi_fused__native_batch_norm_legit_no_training__prelu_kernel_10,(.L_x_1 - triton_poi_fused__native_batch_norm_legit_no_training__prelu_kernel_10)
        .other          triton_poi_fused__native_batch_norm_legit_no_training__prelu_kernel_10,@"STO_CUDA_ENTRY STV_DEFAULT"
triton_poi_fused__native_batch_norm_legit_no_training__prelu_kernel_10:
.text.triton_poi_fused__native_batch_norm_legit_no_training__prelu_kernel_10:
[----:B------:R-:W-:Y:S01]  /*0000*/  LDC R1, c[0x0][0x28] ;  /* 0x00000a00ff017b82 */ /* 0x000fe20000000800 */
[----:B------:R-:W1:Y:S07]  /*0010*/  S2R R0, SR_TID.X ;  /* 0x0000000000007919 */ /* 0x000e6e0000002100 */
[----:B------:R-:W2:Y:S01]  /*0020*/  LDC.64 R4, c[0x0][0x228] ;  /* 0x00008a00ff047b82 */ /* 0x000ea20000000a00 */
[----:B------:R-:W-:Y:S01]  /*0030*/  ULDC.64 UR4, c[0x0][0x208] ;  /* 0x0000820000047ab9 */ /* 0x000fe20000000a00 */
[----:B------:R-:W3:Y:S06]  /*0040*/  S2R R7, SR_CTAID.X ;  /* 0x0000000000077919 */ /* 0x000eec0000002500 */
[----:B------:R-:W4:Y:S08]  /*0050*/  LDC.64 R8, c[0x0][0x218] ;  /* 0x00008600ff087b82 */ /* 0x000f300000000a00 */
[----:B------:R-:W5:Y:S08]  /*0060*/  LDC.64 R12, c[0x0][0x220] ;  /* 0x00008800ff0c7b82 */ /* 0x000f700000000a00 */
[----:B------:R-:W5:Y:S01]  /*0070*/  LDC.64 R16, c[0x0][0x230] ;  /* 0x00008c00ff107b82 */ /* 0x000f620000000a00 */
[----:B-1----:R-:W-:-:S07]  /*0080*/  SHF.L.U32 R0, R0, 0x2, RZ ;  /* 0x0000000200007819 */ /* 0x002fce00000006ff */
[----:B------:R-:W1:Y:S01]  /*0090*/  LDC.64 R20, c[0x0][0x238] ;  /* 0x00008e00ff147b82 */ /* 0x000e620000000a00 */
[----:B---3--:R-:W-:Y:S02]  /*00a0*/  SHF.R.S32.HI R3, RZ, 0x16, R7 ;  /* 0x00000016ff037819 */ /* 0x008fe40000011407 */
[----:B------:R-:W-:Y:S02]  /*00b0*/  LOP3.LUT R0, R0, 0x1fc, RZ, 0xc0, !PT ;  /* 0x000001fc00007812 */ /* 0x000fe400078ec0ff */
[----:B------:R-:W-:-:S03]  /*00c0*/  SGXT R3, R3, 0x1 ;  /* 0x000000010303781a */ /* 0x000fc60000000200 */
[----:B------:R-:W3:Y:S01]  /*00d0*/  LDC.64 R24, c[0x0][0x240] ;  /* 0x00009000ff187b82 */ /* 0x000ee20000000a00 */
[----:B------:R-:W-:-:S04]  /*00e0*/  LEA R0, R7, R0, 0x9 ;  /* 0x0000000007007211 */ /* 0x000fc800078e48ff */
[----:B------:R-:W-:-:S04]  /*00f0*/  LEA.HI R3, R3, R0, RZ, 0x6 ;  /* 0x0000000003037211 */ /* 0x000fc800078f30ff */
[----:B------:R-:W-:-:S04]  /*0100*/  LOP3.LUT R3, R3, 0xffffffc0, RZ, 0xc0, !PT ;  /* 0xffffffc003037812 */ /* 0x000fc800078ec0ff */
[----:B------:R-:W-:-:S05]  /*0110*/  IADD3 R2, R0, -R3, RZ ;  /* 0x8000000300027210 */ /* 0x000fca0007ffe0ff */
[----:B--2---:R-:W-:-:S06]  /*0120*/  IMAD.WIDE R4, R2, 0x4, R4 ;  /* 0x0000000402047825 */ /* 0x004fcc00078e0204 */
[----:B------:R-:W2:Y:S01]  /*0130*/  LDG.E.EL.128 R4, desc[UR4][R4.64] ;  /* 0x0000000404047981 */ /* 0x000ea2000c2e1d00 */
[----:B----4-:R-:W-:-:S04]  /*0140*/  IMAD.WIDE R8, R0, 0x4, R8 ;  /* 0x0000000400087825 */ /* 0x010fc800078e0208 */
[C---:B-----5:R-:W-:Y:S02]  /*0150*/  IMAD.WIDE R12, R2.reuse, 0x4, R12 ;  /* 0x00000004020c7825 */ /* 0x060fe400078e020c */
[----:B------:R-:W4:Y:S04]  /*0160*/  LDG.E.128 R8, desc[UR4][R8.64] ;  /* 0x0000000408087981 */ /* 0x000f28000c1e1d00 */
[----:B------:R-:W4:Y:S01]  /*0170*/  LDG.E.EL.128 R12, desc[UR4][R12.64] ;  /* 0x000000040c0c7981 */ /* 0x000f22000c2e1d00 */
[----:B0-----:R-:W-:-:S04]  /*0180*/  IMAD.WIDE R16, R2, 0x4, R16 ;  /* 0x0000000402107825 */ /* 0x001fc800078e0210 */
[C---:B-1----:R-:W-:Y:S02]  /*0190*/  IMAD.WIDE R20, R2.reuse, 0x4, R20 ;  /* 0x0000000402147825 */ /* 0x042fe400078e0214 */
[----:B------:R-:W5:Y:S04]  /*01a0*/  LDG.E.EL.128 R16, desc[UR4][R16.64] ;  /* 0x0000000410107981 */ /* 0x000f68000c2e1d00 */
[----:B------:R-:W5:Y:S01]  /*01b0*/  LDG.E.EL.128 R20, desc[UR4][R20.64] ;  /* 0x0000000414147981 */ /* 0x000f62000c2e1d00 */
[----:B---3--:R-:W-:-:S06]  /*01c0*/  IMAD.WIDE R24, R2, 0x4, R24 ;  /* 0x0000000402187825 */ /* 0x008fcc00078e0218 */
[----:B------:R-:W3:Y:S01]  /*01d0*/  LDG.E.EL.128 R24, desc[UR4][R24.64] ;  /* 0x0000000418187981 */ /* 0x000ee2000c2e1d00 */
[----:B--2---:R-:W-:Y:S01]  /*01e0*/  FADD R2, R5, 0.0010000000474974513054 ;  /* 0x3a83126f05027421 */ /* 0x004fe20000000000 */
[----:B------:R-:W-:Y:S01]  /*01f0*/  FADD R6, R6, 0.0010000000474974513054 ;  /* 0x3a83126f06067421 */ /* 0x000fe20000000000 */
[----:B------:R-:W-:Y:S01]  /*0200*/  FADD R4, R4, 0.0010000000474974513054 ;  /* 0x3a83126f04047421 */ /* 0x000fe20000000000 */
[----:B------:R-:W-:Y:S02]  /*0210*/  FADD R7, R7, 0.0010000000474974513054 ;  /* 0x3a83126f07077421 */ /* 0x000fe40000000000 */
[----:B------:R0:W1:Y:S01]  /*0220*/  MUFU.SQRT R3, R6 ;  /* 0x0000000600037308 */ /* 0x0000620000002000 */
[----:B----4-:R-:W-:Y:S01]  /*0230*/  FADD R8, R8, -R12 ;  /* 0x8000000c08087221 */ /* 0x010fe20000000000 */
[----:B------:R-:W-:-:S06]  /*0240*/  FADD R9, R9, -R13 ;  /* 0x8000000d09097221 */ /* 0x000fcc0000000000 */
[----:B------:R-:W2:Y:S01]  /*0250*/  MUFU.SQRT R2, R2 ;  /* 0x0000000200027308 */ /* 0x000ea20000002000 */
[----:B0-----:R-:W-:Y:S01]  /*0260*/  HFMA2.MMA R6, -RZ, RZ, 1.625, 0 ;  /* 0x3e800000ff067435 */ /* 0x001fe200000001ff */
[----:B------:R-:W-:Y:S01]  /*0270*/  FADD R10, R10, -R14 ;  /* 0x8000000e0a0a7221 */ /* 0x000fe20000000000 */
[----:B------:R-:W-:Y:S01]  /*0280*/  FADD R11, R11, -R15 ;  /* 0x8000000f0b0b7221 */ /* 0x000fe20000000000 */
[----:B-1----:R-:W-:-:S04]  /*0290*/  FSETP.GT.AND P3, PT, R3, 8.50705917302346158658e+37, PT ;  /* 0x7e8000000300780b */ /* 0x002fc80003f64000 */
[----:B------:R-:W0:Y:S01]  /*02a0*/  MUFU.SQRT R4, R4 ;  /* 0x0000000400047308 */ /* 0x000e220000002000 */
[----:B------:R-:W-:Y:S02]  /*02b0*/  FSETP.GEU.AND P0, PT, R3, 1.175494350822287508e-38, PT ;  /* 0x008000000300780b */ /* 0x000fe40003f0e000 */
[----:B------:R-:W-:Y:S02]  /*02c0*/  FSEL R12, R6, 1, P3 ;  /* 0x3f800000060c7808 */ /* 0x000fe40001800000 */
[----:B--2---:R-:W-:-:S03]  /*02d0*/  FSETP.GT.AND P6, PT, R2, 8.50705917302346158658e+37, PT ;  /* 0x7e8000000200780b */ /* 0x004fc60003fc4000 */
[----:B------:R1:W2:Y:S01]  /*02e0*/  MUFU.SQRT R5, R7 ;  /* 0x0000000700057308 */ /* 0x0002a20000002000 */
[----:B------:R-:W-:Y:S01]  /*02f0*/  FSETP.GEU.AND P4, PT, R2, 1.175494350822287508e-38, PT ;  /* 0x008000000200780b */ /* 0x000fe20003f8e000 */
[----:B------:R-:W-:-:S04]  /*0300*/  @P3 FMUL R3, R3, 0.25 ;  /* 0x3e80000003033820 */ /* 0x000fc80000400000 */
[----:B------:R-:W-:Y:S01]  /*0310*/  @!P0 FMUL R12, R12, 16777216 ;  /* 0x4b8000000c0c8820 */ /* 0x000fe20000400000 */
[----:B0-----:R-:W-:Y:S01]  /*0320*/  FSETP.GT.AND P5, PT, R4, 8.50705917302346158658e+37, PT ;  /* 0x7e8000000400780b */ /* 0x001fe20003fa4000 */
[----:B------:R-:W-:Y:S01]  /*0330*/  @!P0 FMUL R3, R3, 16777216 ;  /* 0x4b80000003038820 */ /* 0x000fe20000400000 */
[----:B-1----:R-:W-:Y:S02]  /*0340*/  FSEL R7, R6, 1, P6 ;  /* 0x3f80000006077808 */ /* 0x002fe40003000000 */
[----:B------:R-:W-:Y:S01]  /*0350*/  FSETP.GEU.AND P1, PT, R4, 1.175494350822287508e-38, PT ;  /* 0x008000000400780b */ /* 0x000fe20003f2e000 */
[----:B------:R-:W-:Y:S01]  /*0360*/  @P6 FMUL R2, R2, 0.25 ;  /* 0x3e80000002026820 */ /* 0x000fe20000400000 */
[----:B------:R-:W-:Y:S01]  /*0370*/  FSEL R13, R6, 1, P5 ;  /* 0x3f800000060d7808 */ /* 0x000fe20002800000 */
[----:B------:R-:W0:Y:S01]  /*0380*/  MUFU.RCP R3, R3 ;  /* 0x0000000300037308 */ /* 0x000e220000001000 */
[C---:B--2---:R-:W-:Y:S01]  /*0390*/  FSETP.GT.AND P2, PT, R5.reuse, 8.50705917302346158658e+37, PT ;  /* 0x7e8000000500780b */ /* 0x044fe20003f44000 */
[----:B------:R-:W-:Y:S01]  /*03a0*/  @!P4 FMUL R2, R2, 16777216 ;  /* 0x4b8000000202c820 */ /* 0x000fe20000400000 */
[----:B------:R-:W-:Y:S01]  /*03b0*/  FSETP.GEU.AND P6, PT, R5, 1.175494350822287508e-38, PT ;  /* 0x008000000500780b */ /* 0x000fe20003fce000 */
[----:B------:R-:W-:Y:S01]  /*03c0*/  @!P4 FMUL R7, R7, 16777216 ;  /* 0x4b8000000707c820 */ /* 0x000fe20000400000 */
[----:B------:R-:W-:Y:S01]  /*03d0*/  FSEL R6, R6, 1, P2 ;  /* 0x3f80000006067808 */ /* 0x000fe20001000000 */
[----:B------:R-:W-:-:S02]  /*03e0*/  @P5 FMUL R4, R4, 0.25 ;  /* 0x3e80000004045820 */ /* 0x000fc40000400000 */
[----:B------:R-:W1:Y:S02]  /*03f0*/  MUFU.RCP R2, R2 ;  /* 0x0000000200027308 */ /* 0x000e640000001000 */
[----:B------:R-:W-:Y:S01]  /*0400*/  @!P1 FMUL R4, R4, 16777216 ;  /* 0x4b80000004049820 */ /* 0x000fe20000400000 */
[----:B------:R-:W-:-:S03]  /*0410*/  @!P1 FMUL R13, R13, 16777216 ;  /* 0x4b8000000d0d9820 */ /* 0x000fc60000400000 */
[----:B------:R-:W-:Y:S01]  /*0420*/  @P2 FMUL R5, R5, 0.25 ;  /* 0x3e80000005052820 */ /* 0x000fe20000400000 */
[----:B0-----:R-:W-:Y:S01]  /*0430*/  FMUL R3, R3, R12 ;  /* 0x0000000c03037220 */ /* 0x001fe20000400000 */
[----:B------:R-:W0:Y:S01]  /*0440*/  MUFU.RCP R4, R4 ;  /* 0x0000000400047308 */ /* 0x000e220000001000 */
[----:B------:R-:W-:Y:S01]  /*0450*/  @!P6 FMUL R6, R6, 16777216 ;  /* 0x4b8000000606e820 */ /* 0x000fe20000400000 */
[----:B------:R-:W-:Y:S01]  /*0460*/  @!P6 FMUL R5, R5, 16777216 ;  /* 0x4b8000000505e820 */ /* 0x000fe20000400000 */
[----:B-1----:R-:W-:-:S05]  /*0470*/  FMUL R2, R2, R7 ;  /* 0x0000000702027220 */ /* 0x002fca0000400000 */
[----:B------:R-:W1:Y:S01]  /*0480*/  MUFU.RCP R5, R5 ;  /* 0x0000000500057308 */ /* 0x000e620000001000 */
[----:B0-----:R-:W-:Y:S01]  /*0490*/  FMUL R13, R4, R13 ;  /* 0x0000000d040d7220 */ /* 0x001fe20000400000 */
[----:B------:R-:W-:-:S03]  /*04a0*/  FMUL R4, R2, R9 ;  /* 0x0000000902047220 */ /* 0x000fc60000400000 */
[----:B------:R-:W-:Y:S01]  /*04b0*/  FMUL R13, R13, R8 ;  /* 0x000000080d0d7220 */ /* 0x000fe20000400000 */
[----:B-----5:R-:W-:Y:S01]  /*04c0*/  FFMA R17, R17, R4, R21 ;  /* 0x0000000411117223 */ /* 0x020fe20000000015 */
[----:B-1----:R-:W-:Y:S01]  /*04d0*/  FMUL R6, R5, R6 ;  /* 0x0000000605067220 */ /* 0x002fe20000400000 */
[----:B------:R-:W-:Y:S01]  /*04e0*/  FMUL R5, R3, R10 ;  /* 0x0000000a03057220 */ /* 0x000fe20000400000 */
[----:B------:R-:W-:Y:S01]  /*04f0*/  FFMA R16, R16, R13, R20 ;  /* 0x0000000d10107223 */ /* 0x000fe20000000014 */
[----:B------:R-:W0:Y:S01]  /*0500*/  LDC.64 R2, c[0x0][0x210] ;  /* 0x00008400ff027b82 */ /* 0x000e220000000a00 */
[----:B------:R-:W-:Y:S01]  /*0510*/  FMUL R6, R6, R11 ;  /* 0x0000000b06067220 */ /* 0x000fe20000400000 */
[----:B------:R-:W-:Y:S01]  /*0520*/  FFMA R18, R18, R5, R22 ;  /* 0x0000000512127223 */ /* 0x000fe20000000016 */
[----:B------:R-:W-:Y:S02]  /*0530*/  FSETP.GT.AND P2, PT, R17, RZ, PT ;  /* 0x000000ff1100720b */ /* 0x000fe40003f44000 */
[----:B------:R-:W-:Y:S01]  /*0540*/  FFMA R19, R19, R6, R23 ;  /* 0x0000000613137223 */ /* 0x000fe20000000017 */
[----:B------:R-:W-:-:S02]  /*0550*/  FSETP.GT.AND P3, PT, R16, RZ, PT ;  /* 0x000000ff1000720b */ /* 0x000fc40003f64000 */
[----:B------:R-:W-:Y:S02]  /*0560*/  FSETP.GT.AND P1, PT, R18, RZ, PT ;  /* 0x000000ff1200720b */ /* 0x000fe40003f24000 */
[----:B------:R-:W-:-:S06]  /*0570*/  FSETP.GT.AND P0, PT, R19, RZ, PT ;  /* 0x000000ff1300720b */ /* 0x000fcc0003f04000 */
[----:B---3--:R-:W-:-:S03]  /*0580*/  @!P2 FMUL R17, R25, R17 ;  /* 0x000000111911a220 */ /* 0x008fc60000400000 */
[----:B------:R-:W-:Y:S02]  /*0590*/  @!P3 FMUL R16, R24, R16 ;  /* 0x000000101810b220 */ /* 0x000fe40000400000 */
[----:B------:R-:W-:Y:S02]  /*05a0*/  @!P1 FMUL R18, R26, R18 ;  /* 0x000000121a129220 */ /* 0x000fe40000400000 */
[----:B------:R-:W-:Y:S01]  /*05b0*/  @!P0 FMUL R19, R27, R19 ;  /* 0x000000131b138220 */ /* 0x000fe20000400000 */
[----:B0-----:R-:W-:-:S05]  /*05c0*/  IMAD.WIDE R2, R0, 0x4, R2 ;  /* 0x0000000400027825 */ /* 0x001fca00078e0202 */
[----:B------:R-:W-:Y:S01]  /*05d0*/  STG.E.128 desc[UR4][R2.64], R16 ;  /* 0x0000001002007986 */ /* 0x000fe2000c101d04 */
[----:B------:R-:W-:Y:S05]  /*05e0*/  EXIT ;  /* 0x000000000000794d */ /* 0x000fea0003800000 */
.L_x_0:
[----:B------:R-:W-:-:S00]  /*05f0*/  BRA `(.L_x_0) ;  /* 0xfffffffc00fc7947 */ /* 0x000fc0000383ffff */
[----:B------:R-:W-:-:S00]  /*0600*/  NOP ;  /* 0x0000000000007918 */ /* 0x000fc00000000000 */
[----:B------:R-:W-:-:S00]  /*0610*/  NOP ;  /* 0x0000000000007918 */ /* 0x000fc00000000000 */
[----:B------:R-:W-:-:S00]  /*0620*/  NOP ;  /* 0x0000000000007918 */ /* 0x000fc00000000000 */
[----:B------:R-:W-:-:S00]  /*0630*/  NOP ;  /* 0x0000000000007918 */ /* 0x000fc00000000000 */
[----:B------:R-:W-:-:S00]  /*0640*/  NOP ;  /* 0x0000000000007918 */ /* 0x000fc00000000000 */
[----:B------:R-:W-:-:S00]  /*0650*/  NOP ;  /* 0x0000000000007918 */ /* 0x000fc00000000000 */
[----:B------:R-:W-:-:S00]  /*0660*/  NOP ;  /* 0x0000000000007918 */ /* 0x000fc00000000000 */
[----:B------:R-:W-:-:S00]  /*0670*/  NOP ;  /* 0x0000000000007918 */ /* 0x000fc00000000000 */
.L_x_1:


//--------------------- .nv.global.init           --------------------------
	.section	.nv.global.init,"aw",@progbits
.nv.global.init:
	.type		_$_str,@object
	.size		_$_str,(_$_str_$_2 - _$_str)
_$_str:
        /*0000*/ 	.byte	0x5f, 0x5f, 0x43, 0x55, 0x44, 0x41, 0x5f, 0x46, 0x54, 0x5a, 0x00
	.type		_$_str_$_2,@object
	.size		_$_str_$_2,(.L_1 - _$_str_$_2)
_$_str_$_2:
        /*000b*/ 	.byte	0x5f, 0x5f, 0x43, 0x55, 0x44, 0x41, 0x5f, 0x50, 0x52, 0x45, 0x43, 0x5f, 0x53, 0x51, 0x52, 0x54
        /*001b*/ 	.byte	0x00
.L_1:


//--------------------- .nv.constant0.triton_poi_fused__native_batch_norm_legit_no_training__prelu_kernel_10 --------------------------
	.section	.nv.constant0.triton_poi_fused__native_batch_norm_legit_no_training__prelu_kernel_10,"a",@progbits
	.sectionflags	@""
	.align	4
.nv.constant0.triton_poi_fused__native_batch_norm_legit_no_training__prelu_kernel_10:
	.zero		588
